//
// Generated by NVIDIA NVVM Compiler
//
// Compiler Build ID: CL-36424714
// Cuda compilation tools, release 13.0, V13.0.88
// Based on NVVM 20.0.0
//

.version 9.0
.target sm_100
.address_size 64

	// .globl	_Z6secantv
.extern .func  (.param .b32 func_retval0) vprintf
(
	.param .b64 vprintf_param_0,
	.param .b64 vprintf_param_1
)
;
.global .align 1 .b8 $str[26] = {37, 49, 48, 115, 32, 37, 49, 48, 115, 32, 37, 49, 48, 115, 32, 37, 49, 48, 115, 32, 37, 49, 48, 115, 10};
.global .align 1 .b8 $str$1[3] = {120, 48};
.global .align 1 .b8 $str$2[3] = {120, 49};
.global .align 1 .b8 $str$3[6] = {102, 40, 120, 48, 41};
.global .align 1 .b8 $str$4[6] = {102, 40, 120, 49, 41};
.global .align 1 .b8 $str$5[3] = {120, 50};
.global .align 1 .b8 $str$6[36] = {37, 49, 48, 46, 53, 102, 32, 37, 49, 48, 46, 53, 102, 32, 37, 49, 48, 46, 53, 102, 32, 37, 49, 48, 46, 53, 102, 32, 37, 49, 48, 46, 53, 102, 10};
.global .align 1 .b8 $str$7[14] = {72, 97, 115, 105, 108, 32, 61, 32, 37, 46, 53, 102, 10};
.global .align 4 .b8 __cudart_i2opi_f[24] = {65, 144, 67, 60, 153, 149, 98, 219, 192, 221, 52, 245, 209, 87, 39, 252, 41, 21, 68, 78, 110, 131, 249, 162};

.visible .entry _Z6secantv()
{
	.local .align 8 .b8 	__local_depot0[72];
	.reg .b64 	%SP;
	.reg .b64 	%SPL;
	.reg .pred 	%p<19>;
	.reg .b32 	%r<83>;
	.reg .b32 	%f<75>;
	.reg .b64 	%rd<58>;
	.reg .b64 	%fd<12>;

	mov.u64 	%SPL, __local_depot0;
	cvta.local.u64 	%SP, %SPL;
	add.u64 	%rd1, %SPL, 0;
	add.u64 	%rd2, %SPL, 0;
	add.u64 	%rd16, %SP, 32;
	add.u64 	%rd3, %SPL, 32;
	mov.u64 	%rd17, $str$1;
	cvta.global.u64 	%rd18, %rd17;
	st.local.u64 	[%rd3], %rd18;
	mov.u64 	%rd19, $str$2;
	cvta.global.u64 	%rd20, %rd19;
	st.local.u64 	[%rd3+8], %rd20;
	mov.u64 	%rd21, $str$3;
	cvta.global.u64 	%rd22, %rd21;
	st.local.u64 	[%rd3+16], %rd22;
	mov.u64 	%rd23, $str$4;
	cvta.global.u64 	%rd24, %rd23;
	st.local.u64 	[%rd3+24], %rd24;
	mov.u64 	%rd25, $str$5;
	cvta.global.u64 	%rd26, %rd25;
	st.local.u64 	[%rd3+32], %rd26;
	mov.u64 	%rd27, $str;
	cvta.global.u64 	%rd28, %rd27;
	{ // callseq 0, 0
	.param .b64 param0;
	st.param.b64 	[param0], %rd28;
	.param .b64 param1;
	st.param.b64 	[param1], %rd16;
	.param .b32 retval0;
	call.uni (retval0), 
	vprintf, 
	(
	param0, 
	param1
	);
	ld.param.b32 	%r29, [retval0];
	} // callseq 0
	mov.f32 	%f72, 0f00000000;
	mov.f32 	%f71, 0f4116CBE4;
	mov.u64 	%rd48, $str$6;
	mov.u64 	%rd39, __cudart_i2opi_f;
$L__BB0_1:
	mov.f32 	%f1, %f71;
	mul.f32 	%f18, %f72, 0f3F22F983;
	cvt.rni.s32.f32 	%r78, %f18;
	cvt.rn.f32.s32 	%f19, %r78;
	fma.rn.f32 	%f20, %f19, 0fBFC90FDA, %f72;
	fma.rn.f32 	%f21, %f19, 0fB3A22168, %f20;
	fma.rn.f32 	%f73, %f19, 0fA7C234C5, %f21;
	abs.f32 	%f4, %f72;
	setp.ltu.f32 	%p1, %f4, 0f47CE4780;
	@%p1 bra 	$L__BB0_9;
	setp.neu.f32 	%p2, %f4, 0f7F800000;
	@%p2 bra 	$L__BB0_4;
	mov.f32 	%f24, 0f00000000;
	mul.rn.f32 	%f73, %f72, %f24;
	mov.b32 	%r78, 0;
	bra.uni 	$L__BB0_9;
$L__BB0_4:
	mov.b32 	%r2, %f72;
	shl.b32 	%r32, %r2, 8;
	or.b32  	%r3, %r32, -2147483648;
	mov.b64 	%rd56, 0;
	mov.b32 	%r75, 0;
	mov.u64 	%rd54, %rd39;
	mov.u64 	%rd55, %rd2;
$L__BB0_5:
	.pragma "nounroll";
	ld.global.nc.u32 	%r33, [%rd54];
	mad.wide.u32 	%rd31, %r33, %r3, %rd56;
	shr.u64 	%rd56, %rd31, 32;
	st.local.u32 	[%rd55], %rd31;
	add.s32 	%r75, %r75, 1;
	add.s64 	%rd55, %rd55, 4;
	add.s64 	%rd54, %rd54, 4;
	setp.ne.s32 	%p3, %r75, 6;
	@%p3 bra 	$L__BB0_5;
	shr.u32 	%r34, %r2, 23;
	st.local.u32 	[%rd2+24], %rd56;
	and.b32  	%r6, %r34, 31;
	and.b32  	%r35, %r34, 224;
	add.s32 	%r36, %r35, -128;
	shr.u32 	%r37, %r36, 5;
	mul.wide.u32 	%rd32, %r37, 4;
	sub.s64 	%rd10, %rd2, %rd32;
	ld.local.u32 	%r76, [%rd10+24];
	ld.local.u32 	%r77, [%rd10+20];
	setp.eq.s32 	%p4, %r6, 0;
	@%p4 bra 	$L__BB0_8;
	shf.l.wrap.b32 	%r76, %r77, %r76, %r6;
	ld.local.u32 	%r38, [%rd10+16];
	shf.l.wrap.b32 	%r77, %r38, %r77, %r6;
$L__BB0_8:
	shr.u32 	%r39, %r76, 30;
	shf.l.wrap.b32 	%r40, %r77, %r76, 2;
	shl.b32 	%r41, %r77, 2;
	shr.u32 	%r42, %r40, 31;
	add.s32 	%r43, %r42, %r39;
	neg.s32 	%r44, %r43;
	setp.lt.s32 	%p5, %r2, 0;
	selp.b32 	%r78, %r44, %r43, %p5;
	xor.b32  	%r45, %r40, %r2;
	shr.s32 	%r46, %r40, 31;
	xor.b32  	%r47, %r46, %r40;
	xor.b32  	%r48, %r46, %r41;
	cvt.u64.u32 	%rd33, %r47;
	shl.b64 	%rd34, %rd33, 32;
	cvt.u64.u32 	%rd35, %r48;
	or.b64  	%rd36, %rd34, %rd35;
	cvt.rn.f64.s64 	%fd2, %rd36;
	mul.f64 	%fd3, %fd2, 0d3BF921FB54442D19;
	cvt.rn.f32.f64 	%f22, %fd3;
	neg.f32 	%f23, %f22;
	setp.lt.s32 	%p6, %r45, 0;
	selp.f32 	%f73, %f23, %f22, %p6;
$L__BB0_9:
	mul.f32 	%f25, %f73, %f73;
	fma.rn.f32 	%f26, %f25, 0f3C190000, 0f3B560000;
	fma.rn.f32 	%f27, %f26, %f25, 0f3CC70000;
	fma.rn.f32 	%f28, %f27, %f25, 0f3D5B0000;
	fma.rn.f32 	%f29, %f28, %f25, 0f3E089438;
	fma.rn.f32 	%f30, %f29, %f25, 0f3EAAAA88;
	mul.rn.f32 	%f31, %f25, %f73;
	fma.rn.f32 	%f32, %f30, %f31, %f73;
	abs.f32 	%f33, %f73;
	setp.eq.f32 	%p7, %f33, 0f3A00B43C;
	selp.f32 	%f34, %f73, %f32, %p7;
	and.b32  	%r50, %r78, 1;
	setp.eq.b32 	%p8, %r50, 1;
	neg.f32 	%f35, %f34;
	rcp.approx.ftz.f32 	%f36, %f35;
	selp.f32 	%f37, %f36, %f34, %p8;
	sub.f32 	%f8, %f37, %f72;
	mul.f32 	%f38, %f1, 0f3F22F983;
	cvt.rni.s32.f32 	%r82, %f38;
	cvt.rn.f32.s32 	%f39, %r82;
	fma.rn.f32 	%f40, %f39, 0fBFC90FDA, %f1;
	fma.rn.f32 	%f41, %f39, 0fB3A22168, %f40;
	fma.rn.f32 	%f74, %f39, 0fA7C234C5, %f41;
	abs.f32 	%f10, %f1;
	setp.ltu.f32 	%p9, %f10, 0f47CE4780;
	@%p9 bra 	$L__BB0_17;
	setp.neu.f32 	%p10, %f10, 0f7F800000;
	@%p10 bra 	$L__BB0_12;
	mov.f32 	%f44, 0f00000000;
	mul.rn.f32 	%f74, %f1, %f44;
	mov.b32 	%r82, 0;
	bra.uni 	$L__BB0_17;
$L__BB0_12:
	mov.b32 	%r16, %f1;
	shl.b32 	%r52, %r16, 8;
	or.b32  	%r17, %r52, -2147483648;
	mov.b64 	%rd57, 0;
	mov.b32 	%r79, 0;
$L__BB0_13:
	.pragma "nounroll";
	mul.wide.u32 	%rd38, %r79, 4;
	add.s64 	%rd40, %rd39, %rd38;
	ld.global.nc.u32 	%r53, [%rd40];
	mad.wide.u32 	%rd41, %r53, %r17, %rd57;
	shr.u64 	%rd57, %rd41, 32;
	add.s64 	%rd42, %rd1, %rd38;
	st.local.u32 	[%rd42], %rd41;
	add.s32 	%r79, %r79, 1;
	setp.ne.s32 	%p11, %r79, 6;
	@%p11 bra 	$L__BB0_13;
	shr.u32 	%r54, %r16, 23;
	st.local.u32 	[%rd1+24], %rd57;
	and.b32  	%r20, %r54, 31;
	and.b32  	%r55, %r54, 224;
	add.s32 	%r56, %r55, -128;
	shr.u32 	%r57, %r56, 5;
	mul.wide.u32 	%rd43, %r57, 4;
	sub.s64 	%rd13, %rd1, %rd43;
	ld.local.u32 	%r80, [%rd13+24];
	ld.local.u32 	%r81, [%rd13+20];
	setp.eq.s32 	%p12, %r20, 0;
	@%p12 bra 	$L__BB0_16;
	shf.l.wrap.b32 	%r80, %r81, %r80, %r20;
	ld.local.u32 	%r58, [%rd13+16];
	shf.l.wrap.b32 	%r81, %r58, %r81, %r20;
$L__BB0_16:
	shr.u32 	%r59, %r80, 30;
	shf.l.wrap.b32 	%r60, %r81, %r80, 2;
	shl.b32 	%r61, %r81, 2;
	shr.u32 	%r62, %r60, 31;
	add.s32 	%r63, %r62, %r59;
	neg.s32 	%r64, %r63;
	setp.lt.s32 	%p13, %r16, 0;
	selp.b32 	%r82, %r64, %r63, %p13;
	xor.b32  	%r65, %r60, %r16;
	shr.s32 	%r66, %r60, 31;
	xor.b32  	%r67, %r66, %r60;
	xor.b32  	%r68, %r66, %r61;
	cvt.u64.u32 	%rd44, %r67;
	shl.b64 	%rd45, %rd44, 32;
	cvt.u64.u32 	%rd46, %r68;
	or.b64  	%rd47, %rd45, %rd46;
	cvt.rn.f64.s64 	%fd4, %rd47;
	mul.f64 	%fd5, %fd4, 0d3BF921FB54442D19;
	cvt.rn.f32.f64 	%f42, %fd5;
	neg.f32 	%f43, %f42;
	setp.lt.s32 	%p14, %r65, 0;
	selp.f32 	%f74, %f43, %f42, %p14;
$L__BB0_17:
	add.f32 	%f45, %f8, 0f3F800000;
	mul.f32 	%f46, %f74, %f74;
	fma.rn.f32 	%f47, %f46, 0f3C190000, 0f3B560000;
	fma.rn.f32 	%f48, %f47, %f46, 0f3CC70000;
	fma.rn.f32 	%f49, %f48, %f46, 0f3D5B0000;
	fma.rn.f32 	%f50, %f49, %f46, 0f3E089438;
	fma.rn.f32 	%f51, %f50, %f46, 0f3EAAAA88;
	mul.rn.f32 	%f52, %f46, %f74;
	fma.rn.f32 	%f53, %f51, %f52, %f74;
	abs.f32 	%f54, %f74;
	setp.eq.f32 	%p15, %f54, 0f3A00B43C;
	selp.f32 	%f55, %f74, %f53, %p15;
	and.b32  	%r70, %r82, 1;
	setp.eq.b32 	%p16, %r70, 1;
	neg.f32 	%f56, %f55;
	rcp.approx.ftz.f32 	%f57, %f56;
	selp.f32 	%f58, %f57, %f55, %p16;
	sub.f32 	%f59, %f58, %f1;
	add.f32 	%f60, %f59, 0f3F800000;
	sub.f32 	%f61, %f1, %f72;
	mul.f32 	%f62, %f61, %f60;
	sub.f32 	%f63, %f60, %f45;
	div.rn.f32 	%f64, %f62, %f63;
	sub.f32 	%f65, %f1, %f64;
	cvt.f64.f32 	%fd6, %f72;
	cvt.f64.f32 	%fd7, %f1;
	cvt.f64.f32 	%fd8, %f45;
	cvt.f64.f32 	%fd9, %f60;
	cvt.f64.f32 	%fd1, %f65;
	st.local.f64 	[%rd3], %fd6;
	st.local.f64 	[%rd3+8], %fd7;
	st.local.f64 	[%rd3+16], %fd8;
	st.local.f64 	[%rd3+24], %fd9;
	st.local.f64 	[%rd3+32], %fd1;
	cvta.global.u64 	%rd49, %rd48;
	{ // callseq 1, 0
	.param .b64 param0;
	st.param.b64 	[param0], %rd49;
	.param .b64 param1;
	st.param.b64 	[param1], %rd16;
	.param .b32 retval0;
	call.uni (retval0), 
	vprintf, 
	(
	param0, 
	param1
	);
	ld.param.b32 	%r71, [retval0];
	} // callseq 1
	sub.f32 	%f66, %f65, %f1;
	abs.f32 	%f67, %f66;
	cvt.f64.f32 	%fd10, %f67;
	setp.lt.f64 	%p17, %fd10, 0d3EE4F8B588E368F1;
	selp.f32 	%f68, %f65, %f1, %p17;
	selp.f32 	%f71, %f1, %f65, %p17;
	selp.f32 	%f72, %f72, %f1, %p17;
	sub.f32 	%f69, %f65, %f68;
	abs.f32 	%f70, %f69;
	cvt.f64.f32 	%fd11, %f70;
	setp.gt.f64 	%p18, %fd11, 0d3EE4F8B588E368F1;
	@%p18 bra 	$L__BB0_1;
	st.local.f64 	[%rd3], %fd1;
	mov.u64 	%rd51, $str$7;
	cvta.global.u64 	%rd52, %rd51;
	{ // callseq 2, 0
	.param .b64 param0;
	st.param.b64 	[param0], %rd52;
	.param .b64 param1;
	st.param.b64 	[param1], %rd16;
	.param .b32 retval0;
	call.uni (retval0), 
	vprintf, 
	(
	param0, 
	param1
	);
	ld.param.b32 	%r73, [retval0];
	} // callseq 2
	ret;

}


// ===== COMPILED SASS (sm_100) =====

	.target	sm_100

	.elftype	@"ET_EXEC"


//--------------------- .note.nv.tkinfo           --------------------------
	.section	.note.nv.tkinfo,"",@"SHT_NOTE"
	.sectionflags	@"SHF_NOTE_NV_TKINFO"
	.tkinfo
        /*0018*/ 	.word	0x00000002
        /*0030*/ 	.string	""
        /*0030*/ 	.string	"ptxas"
        /*0030*/ 	.string	"Cuda compilation tools, release 13.0, V13.0.88"
        /*0030*/ 	.string	"Build cuda_13.0.r13.0/compiler.36424714_0"
        /*0030*/ 	.string	"-arch sm_100 -m 64 "



//--------------------- .note.nv.cuinfo           --------------------------
	.section	.note.nv.cuinfo,"",@"SHT_NOTE"
	.sectionflags	@"SHF_NOTE_NV_CUINFO"
        /*0018*/ 	.short	0x0002
        /*001a*/ 	.short	0x0064
        /*001c*/ 	.short	0x0082
	.zero		2


//--------------------- .nv.info                  --------------------------
	.section	.nv.info,"",@"SHT_CUDA_INFO"
	.align	4


	//----- nvinfo : EIATTR_REGCOUNT
	.align		4
        /*0000*/ 	.byte	0x04, 0x2f
        /*0002*/ 	.short	(.L_10 - .L_9)
	.align		4
.L_9:
        /*0004*/ 	.word	index@(_Z6secantv)
        /*0008*/ 	.word	0x0000001d


	//----- nvinfo : EIATTR_FRAME_SIZE
	.align		4
.L_10:
        /*000c*/ 	.byte	0x04, 0x11
        /*000e*/ 	.short	(.L_12 - .L_11)
	.align		4
.L_11:
        /*0010*/ 	.word	index@($__internal_0_$__cuda_sm3x_div_rn_noftz_f32_slowpath)
        /*0014*/ 	.word	0x00000048


	//----- nvinfo : EIATTR_FRAME_SIZE
	.align		4
.L_12:
        /*0018*/ 	.byte	0x04, 0x11
        /*001a*/ 	.short	(.L_14 - .L_13)
	.align		4
.L_13:
        /*001c*/ 	.word	index@(_Z6secantv)
        /*0020*/ 	.word	0x00000048


	//----- nvinfo : EIATTR_MIN_STACK_SIZE
	.align		4
.L_14:
        /*0024*/ 	.byte	0x04, 0x12
        /*0026*/ 	.short	(.L_16 - .L_15)
	.align		4
.L_15:
        /*0028*/ 	.word	index@(_Z6secantv)
        /*002c*/ 	.word	0x00000048
.L_16:


//--------------------- .nv.compat                --------------------------
	.section	.nv.compat,"",@"SHT_CUDA_COMPAT_INFO"
	.align	4
        /*0000*/ 	.byte	0x02, 0x09, 0x00, 0x00, 0x02, 0x02, 0x01, 0x00, 0x02, 0x05, 0x05, 0x00, 0x03, 0x07, 0x01, 0x01
        /*0010*/ 	.byte	0x02, 0x03, 0x00, 0x00, 0x02, 0x06, 0x01, 0x00, 0x04, 0x0b, 0x08, 0x00, 0x01, 0x00, 0x00, 0x00
        /*0020*/ 	.byte	0x00, 0x00, 0x00, 0x00


//--------------------- .nv.info._Z6secantv       --------------------------
	.section	.nv.info._Z6secantv,"",@"SHT_CUDA_INFO"
	.sectionflags	@""
	.align	4


	//----- nvinfo : EIATTR_CUDA_API_VERSION
	.align		4
        /*0000*/ 	.byte	0x04, 0x37
        /*0002*/ 	.short	(.L_18 - .L_17)
.L_17:
        /*0004*/ 	.word	0x00000082


	//----- nvinfo : EIATTR_SPARSE_MMA_MASK
	.align		4
.L_18:
        /*0008*/ 	.byte	0x03, 0x50
        /*000a*/ 	.short	0x0000


	//----- nvinfo : EIATTR_MAXREG_COUNT
	.align		4
        /*000c*/ 	.byte	0x03, 0x1b
        /*000e*/ 	.short	0x00ff


	//----- nvinfo : EIATTR_EXTERNS
	.align		4
        /*0010*/ 	.byte	0x04, 0x0f
        /*0012*/ 	.short	(.L_20 - .L_19)


	//   ....[0]....
	.align		4
.L_19:
        /*0014*/ 	.word	index@(vprintf)


	//----- nvinfo : EIATTR_MERCURY_ISA_VERSION
	.align		4
.L_20:
        /*0018*/ 	.byte	0x03, 0x5f
        /*001a*/ 	.short	0x0101


	//----- nvinfo : EIATTR_VRC_CTA_INIT_COUNT
	.align		4
        /*001c*/ 	.byte	0x02, 0x4a
	.zero		1
	.zero		1


	//----- nvinfo : EIATTR_SYSCALL_OFFSETS
	.align		4
        /*0020*/ 	.byte	0x04, 0x46
        /*0022*/ 	.short	(.L_22 - .L_21)


	//   ....[0]....
.L_21:
        /*0024*/ 	.word	0x00000180


	//   ....[1]....
        /*0028*/ 	.word	0x00000e40


	//   ....[2]....
        /*002c*/ 	.word	0x00000fb0


	//----- nvinfo : EIATTR_EXIT_INSTR_OFFSETS
	.align		4
.L_22:
        /*0030*/ 	.byte	0x04, 0x1c
        /*0032*/ 	.short	(.L_24 - .L_23)


	//   ....[0]....
.L_23:
        /*0034*/ 	.word	0x00000fc0


	//----- nvinfo : EIATTR_CRS_STACK_SIZE
	.align		4
.L_24:
        /*0038*/ 	.byte	0x04, 0x1e
        /*003a*/ 	.short	(.L_26 - .L_25)
.L_25:
        /*003c*/ 	.word	0x00000000


	//----- nvinfo : EIATTR_SW_WAR
	.align		4
.L_26:
        /*0040*/ 	.byte	0x04, 0x36
        /*0042*/ 	.short	(.L_28 - .L_27)
.L_27:
        /*0044*/ 	.word	0x00000008
.L_28:


//--------------------- .nv.callgraph             --------------------------
	.section	.nv.callgraph,"",@"SHT_CUDA_CALLGRAPH"
	.align	4
	.sectionentsize	8
	.align		4
        /*0000*/ 	.word	0x00000000
	.align		4
        /*0004*/ 	.word	0xffffffff
	.align		4
        /*0008*/ 	.word	index@(_Z6secantv)
	.align		4
        /*000c*/ 	.word	index@(vprintf)
	.align		4
        /*0010*/ 	.word	0x00000000
	.align		4
        /*0014*/ 	.word	0xfffffffe
	.align		4
        /*0018*/ 	.word	0x00000000
	.align		4
        /*001c*/ 	.word	0xfffffffd
	.align		4
        /*0020*/ 	.word	0x00000000
	.align		4
        /*0024*/ 	.word	0xfffffffc


//--------------------- .nv.constant4             --------------------------
	.section	.nv.constant4,"a",@progbits
	.align	8
	.align		8
.nv.constant4:
        /*0000*/ 	.dword	vprintf
	.align		8
        /*0008*/ 	.dword	$str
	.align		8
        /*0010*/ 	.dword	$str$1
	.align		8
        /*0018*/ 	.dword	$str$2
	.align		8
        /*0020*/ 	.dword	$str$3
	.align		8
        /*0028*/ 	.dword	$str$4
	.align		8
        /*0030*/ 	.dword	$str$5
	.align		8
        /*0038*/ 	.dword	$str$6
	.align		8
        /*0040*/ 	.dword	$str$7
	.align		8
        /*0048*/ 	.dword	__cudart_i2opi_f


//--------------------- .text._Z6secantv          --------------------------
	.section	.text._Z6secantv,"ax",@progbits
	.align	128
        .global         _Z6secantv
        .type           _Z6secantv,@function
        .size           _Z6secantv,(.L_x_27 - _Z6secantv)
        .other          _Z6secantv,@"STO_CUDA_ENTRY STV_DEFAULT"
_Z6secantv:
.text._Z6secantv:
[----:B------:R-:W0:Y:S08]  /*0000*/  LDC R1, c[0x0][0x37c] ;  /* 0x0000df00ff017b82 */ /* 0x000e300000000800 */
[----:B------:R-:W1:Y:S01]  /*0010*/  LDC.64 R8, c[0x4][0x18] ;  /* 0x01000600ff087b82 */ /* 0x000e620000000a00 */
[----:B0-----:R-:W-:Y:S01]  /*0020*/  VIADD R1, R1, 0xffffffb8 ;  /* 0xffffffb801017836 */ /* 0x001fe20000000000 */
[----:B------:R-:W-:Y:S01]  /*0030*/  MOV R0, 0x0 ;  /* 0x0000000000007802 */ /* 0x000fe20000000f00 */
[----:B------:R-:W0:Y:S01]  /*0040*/  LDCU UR4, c[0x0][0x2fc] ;  /* 0x00005f80ff0477ac */ /* 0x000e220008000800 */
[----:B------:R-:W2:Y:S04]  /*0050*/  LDCU.64 UR6, c[0x4][0x8] ;  /* 0x01000100ff0677ac */ /* 0x000ea80008000a00 */
[----:B------:R-:W3:Y:S08]  /*0060*/  LDC.64 R10, c[0x4][0x20] ;  /* 0x01000800ff0a7b82 */ /* 0x000ef00000000a00 */
[----:B------:R-:W4:Y:S08]  /*0070*/  LDC.64 R12, c[0x4][0x28] ;  /* 0x01000a00ff0c7b82 */ /* 0x000f300000000a00 */
[----:B------:R-:W5:Y:S01]  /*0080*/  LDC.64 R14, c[0x4][0x30] ;  /* 0x01000c00ff0e7b82 */ /* 0x000f620000000a00 */
[----:B-1----:R-:W-:Y:S01]  /*0090*/  STL.64 [R1+0x28], R8 ;  /* 0x0000280801007387 */ /* 0x002fe20000100a00 */
[----:B--2---:R-:W-:-:S02]  /*00a0*/  IMAD.U32 R4, RZ, RZ, UR6 ;  /* 0x00000006ff047e24 */ /* 0x004fc4000f8e00ff */
[----:B------:R-:W-:-:S04]  /*00b0*/  IMAD.U32 R5, RZ, RZ, UR7 ;  /* 0x00000007ff057e24 */ /* 0x000fc8000f8e00ff */
[----:B------:R-:W1:Y:S01]  /*00c0*/  LDC R24, c[0x0][0x2f8] ;  /* 0x0000be00ff187b82 */ /* 0x000e620000000800 */
[----:B---3--:R-:W-:Y:S07]  /*00d0*/  STL.64 [R1+0x30], R10 ;  /* 0x0000300a01007387 */ /* 0x008fee0000100a00 */
[----:B------:R-:W2:Y:S01]  /*00e0*/  LDC.64 R6, c[0x4][0x10] ;  /* 0x01000400ff067b82 */ /* 0x000ea20000000a00 */
[----:B----4-:R-:W-:Y:S04]  /*00f0*/  STL.64 [R1+0x38], R12 ;  /* 0x0000380c01007387 */ /* 0x010fe80000100a00 */
[----:B-----5:R-:W-:Y:S03]  /*0100*/  STL.64 [R1+0x40], R14 ;  /* 0x0000400e01007387 */ /* 0x020fe60000100a00 */
[----:B------:R3:W4:Y:S01]  /*0110*/  LDC.64 R2, c[0x4][R0] ;  /* 0x0100000000027b82 */ /* 0x0007220000000a00 */
[----:B-1----:R-:W-:-:S04]  /*0120*/  IADD3 R24, P0, P1, R1, 0x20, R24 ;  /* 0x0000002001187810 */ /* 0x002fc8000791e018 */
[----:B0-----:R-:W-:Y:S01]  /*0130*/  IADD3.X R23, PT, PT, RZ, UR4, RZ, P0, P1 ;  /* 0x00000004ff177c10 */ /* 0x001fe200087e24ff */
[----:B--2---:R0:W-:Y:S02]  /*0140*/  STL.64 [R1+0x20], R6 ;  /* 0x0000200601007387 */ /* 0x0041e40000100a00 */
[----:B0-----:R-:W-:Y:S02]  /*0150*/  IMAD.MOV.U32 R6, RZ, RZ, R24 ;  /* 0x000000ffff067224 */ /* 0x001fe400078e0018 */
[----:B---34-:R-:W-:-:S07]  /*0160*/  IMAD.MOV.U32 R7, RZ, RZ, R23 ;  /* 0x000000ffff077224 */ /* 0x018fce00078e0017 */
[----:B------:R-:W-:-:S07]  /*0170*/  LEPC R20, `(.L_x_0) ;  /* 0x000000001014794e */ /* 0x000fce0000000000 */
[----:B------:R-:W-:Y:S05]  /*0180*/  CALL.ABS.NOINC R2 ;  /* 0x0000000002007343 */ /* 0x000fea0003c00000 */
.L_x_0:
[----:B------:R-:W0:Y:S01]  /*0190*/  LDC.64 R18, c[0x0][0x358] ;  /* 0x0000d600ff127b82 */ /* 0x000e220000000a00 */
[----:B------:R-:W-:Y:S01]  /*01a0*/  BSSY.RECONVERGENT B6, `(.L_x_1) ;  /* 0x00000d8000067945 */ /* 0x000fe20003800200 */
[----:B------:R-:W-:Y:S02]  /*01b0*/  IMAD.MOV.U32 R26, RZ, RZ, RZ ;  /* 0x000000ffff1a7224 */ /* 0x000fe400078e00ff */
[----:B------:R-:W-:-:S07]  /*01c0*/  IMAD.MOV.U32 R25, RZ, RZ, 0x4116cbe4 ;  /* 0x4116cbe4ff197424 */ /* 0x000fce00078e00ff */
.L_x_13:
[C---:B------:R-:W-:Y:S01]  /*01d0*/  FMUL R0, R26.reuse, 0.63661974668502807617 ;  /* 0x3f22f9831a007820 */ /* 0x040fe20000400000 */
[----:B------:R-:W-:Y:S01]  /*01e0*/  FSETP.GE.AND P0, PT, |R26|, 105615, PT ;  /* 0x47ce47801a00780b */ /* 0x000fe20003f06200 */
[----:B------:R-:W-:Y:S04]  /*01f0*/  BSSY.RECONVERGENT B0, `(.L_x_2) ;  /* 0x0000041000007945 */ /* 0x000fe80003800200 */
[----:B------:R-:W1:Y:S02]  /*0200*/  F2I.NTZ R0, R0 ;  /* 0x0000000000007305 */ /* 0x000e640000203100 */
[----:B-1----:R-:W-:-:S05]  /*0210*/  I2FP.F32.S32 R3, R0 ;  /* 0x0000000000037245 */ /* 0x002fca0000201400 */
[----:B------:R-:W-:-:S04]  /*0220*/  FFMA R2, R3, -1.5707962512969970703, R26 ;  /* 0xbfc90fda03027823 */ /* 0x000fc8000000001a */
[----:B------:R-:W-:-:S04]  /*0230*/  FFMA R2, R3, -7.5497894158615963534e-08, R2 ;  /* 0xb3a2216803027823 */ /* 0x000fc80000000002 */
[----:B------:R-:W-:Y:S01]  /*0240*/  FFMA R4, R3, -5.3903029534742383927e-15, R2 ;  /* 0xa7c234c503047823 */ /* 0x000fe20000000002 */
[----:B------:R-:W-:Y:S06]  /*0250*/  @!P0 BRA `(.L_x_3) ;  /* 0x0000000000e88947 */ /* 0x000fec0003800000 */
[----:B------:R-:W-:-:S13]  /*0260*/  FSETP.NEU.AND P0, PT, |R26|, +INF , PT ;  /* 0x7f8000001a00780b */ /* 0x000fda0003f0d200 */
[----:B------:R-:W-:Y:S01]  /*0270*/  @!P0 FMUL R4, RZ, R26 ;  /* 0x0000001aff048220 */ /* 0x000fe20000400000 */
[----:B------:R-:W-:Y:S01]  /*0280*/  @!P0 IMAD.MOV.U32 R0, RZ, RZ, RZ ;  /* 0x000000ffff008224 */ /* 0x000fe200078e00ff */
[----:B------:R-:W-:Y:S06]  /*0290*/  @!P0 BRA `(.L_x_3) ;  /* 0x0000000000d88947 */ /* 0x000fec0003800000 */
[----:B------:R-:W1:Y:S01]  /*02a0*/  LDCU.64 UR4, c[0x4][0x48] ;  /* 0x01000900ff0477ac */ /* 0x000e620008000a00 */
[----:B------:R-:W-:Y:S01]  /*02b0*/  IMAD.SHL.U32 R2, R26, 0x100, RZ ;  /* 0x000001001a027824 */ /* 0x000fe200078e00ff */
[----:B------:R-:W-:Y:S01]  /*02c0*/  BSSY.RECONVERGENT B1, `(.L_x_4) ;  /* 0x0000014000017945 */ /* 0x000fe20003800200 */
[----:B------:R-:W-:Y:S01]  /*02d0*/  CS2R R4, SRZ ;  /* 0x0000000000047805 */ /* 0x000fe2000001ff00 */
[----:B------:R-:W-:Y:S01]  /*02e0*/  IMAD.MOV.U32 R11, RZ, RZ, RZ ;  /* 0x000000ffff0b7224 */ /* 0x000fe200078e00ff */
[----:B------:R-:W-:Y:S02]  /*02f0*/  MOV R0, R1 ;  /* 0x0000000100007202 */ /* 0x000fe40000000f00 */
[----:B------:R-:W-:Y:S01]  /*0300*/  LOP3.LUT R13, R2, 0x80000000, RZ, 0xfc, !PT ;  /* 0x80000000020d7812 */ /* 0x000fe200078efcff */
[----:B-1----:R-:W-:Y:S02]  /*0310*/  IMAD.U32 R6, RZ, RZ, UR4 ;  /* 0x00000004ff067e24 */ /* 0x002fe4000f8e00ff */
[----:B------:R-:W-:-:S07]  /*0320*/  IMAD.U32 R7, RZ, RZ, UR5 ;  /* 0x00000005ff077e24 */ /* 0x000fce000f8e00ff */
.L_x_5:
[----:B0-----:R-:W-:Y:S02]  /*0330*/  R2UR UR4, R18 ;  /* 0x00000000120472ca */ /* 0x001fe400000e0000 */
[----:B------:R-:W-:-:S13]  /*0340*/  R2UR UR5, R19 ;  /* 0x00000000130572ca */ /* 0x000fda00000e0000 */
[----:B------:R0:W2:Y:S01]  /*0350*/  LDG.E.CONSTANT R2, desc[UR4][R6.64] ;  /* 0x0000000406027981 */ /* 0x0000a2000c1e9900 */
[----:B------:R-:W-:-:S05]  /*0360*/  VIADD R5, R5, 0x1 ;  /* 0x0000000105057836 */ /* 0x000fca0000000000 */
[----:B------:R-:W-:Y:S02]  /*0370*/  ISETP.NE.AND P0, PT, R5, 0x6, PT ;  /* 0x000000060500780c */ /* 0x000fe40003f05270 */
[----:B0-----:R-:W-:-:S05]  /*0380*/  IADD3 R6, P2, PT, R6, 0x4, RZ ;  /* 0x0000000406067810 */ /* 0x001fca0007f5e0ff */
[----:B------:R-:W-:Y:S02]  /*0390*/  IMAD.X R7, RZ, RZ, R7, P2 ;  /* 0x000000ffff077224 */ /* 0x000fe400010e0607 */
[----:B--2---:R-:W-:-:S03]  /*03a0*/  IMAD.WIDE.U32 R2, R2, R13, RZ ;  /* 0x0000000d02027225 */ /* 0x004fc600078e00ff */
[----:B------:R-:W-:-:S05]  /*03b0*/  IADD3 R9, P1, PT, R2, R4, RZ ;  /* 0x0000000402097210 */ /* 0x000fca0007f3e0ff */
[----:B------:R0:W-:Y:S01]  /*03c0*/  STL [R0], R9 ;  /* 0x0000000900007387 */ /* 0x0001e20000100800 */
[----:B------:R-:W-:Y:S02]  /*03d0*/  IMAD.X R4, R3, 0x1, R11, P1 ;  /* 0x0000000103047824 */ /* 0x000fe400008e060b */
[----:B0-----:R-:W-:Y:S01]  /*03e0*/  VIADD R0, R0, 0x4 ;  /* 0x0000000400007836 */ /* 0x001fe20000000000 */
[----:B------:R-:W-:Y:S06]  /*03f0*/  @P0 BRA `(.L_x_5) ;  /* 0xfffffffc00cc0947 */ /* 0x000fec000383ffff */
[----:B------:R-:W-:Y:S05]  /*0400*/  BSYNC.RECONVERGENT B1 ;  /* 0x0000000000017941 */ /* 0x000fea0003800200 */
.L_x_4:
[----:B------:R-:W-:Y:S01]  /*0410*/  SHF.R.U32.HI R5, RZ, 0x17, R26 ;  /* 0x00000017ff057819 */ /* 0x000fe2000001161a */
[----:B------:R0:W-:Y:S03]  /*0420*/  STL [R1+0x18], R4 ;  /* 0x0000180401007387 */ /* 0x0001e60000100800 */
[C---:B------:R-:W-:Y:S02]  /*0430*/  LOP3.LUT R0, R5.reuse, 0xe0, RZ, 0xc0, !PT ;  /* 0x000000e005007812 */ /* 0x040fe400078ec0ff */
[----:B------:R-:W-:-:S03]  /*0440*/  LOP3.LUT P0, RZ, R5, 0x1f, RZ, 0xc0, !PT ;  /* 0x0000001f05ff7812 */ /* 0x000fc6000780c0ff */
[----:B------:R-:W-:-:S05]  /*0450*/  VIADD R0, R0, 0xffffff80 ;  /* 0xffffff8000007836 */ /* 0x000fca0000000000 */
[----:B------:R-:W-:-:S05]  /*0460*/  SHF.R.U32.HI R0, RZ, 0x5, R0 ;  /* 0x00000005ff007819 */ /* 0x000fca0000011600 */
[----:B------:R-:W-:-:S05]  /*0470*/  IMAD R8, R0, -0x4, R1 ;  /* 0xfffffffc00087824 */ /* 0x000fca00078e0201 */
[----:B------:R-:W2:Y:S04]  /*0480*/  LDL R0, [R8+0x18] ;  /* 0x0000180008007983 */ /* 0x000ea80000100800 */
[----:B------:R-:W2:Y:S04]  /*0490*/  LDL R3, [R8+0x14] ;  /* 0x0000140008037983 */ /* 0x000ea80000100800 */
[----:B------:R-:W3:Y:S01]  /*04a0*/  @P0 LDL R2, [R8+0x10] ;  /* 0x0000100008020983 */ /* 0x000ee20000100800 */
[----:B------:R-:W-:Y:S01]  /*04b0*/  LOP3.LUT R5, R5, 0x1f, RZ, 0xc0, !PT ;  /* 0x0000001f05057812 */ /* 0x000fe200078ec0ff */
[----:B------:R-:W-:Y:S01]  /*04c0*/  UMOV UR4, 0x54442d19 ;  /* 0x54442d1900047882 */ /* 0x000fe20000000000 */
[----:B------:R-:W-:-:S02]  /*04d0*/  UMOV UR5, 0x3bf921fb ;  /* 0x3bf921fb00057882 */ /* 0x000fc40000000000 */
[-C--:B--2---:R-:W-:Y:S02]  /*04e0*/  @P0 SHF.L.W.U32.HI R0, R3, R5.reuse, R0 ;  /* 0x0000000503000219 */ /* 0x084fe40000010e00 */
[----:B---3--:R-:W-:Y:S02]  /*04f0*/  @P0 SHF.L.W.U32.HI R3, R2, R5, R3 ;  /* 0x0000000502030219 */ /* 0x008fe40000010e03 */
[----:B------:R-:W-:Y:S02]  /*0500*/  ISETP.GE.AND P0, PT, R26, RZ, PT ;  /* 0x000000ff1a00720c */ /* 0x000fe40003f06270 */
[C-C-:B------:R-:W-:Y:S01]  /*0510*/  SHF.L.W.U32.HI R5, R3.reuse, 0x2, R0.reuse ;  /* 0x0000000203057819 */ /* 0x140fe20000010e00 */
[----:B------:R-:W-:Y:S01]  /*0520*/  IMAD.SHL.U32 R3, R3, 0x4, RZ ;  /* 0x0000000403037824 */ /* 0x000fe200078e00ff */
[----:B------:R-:W-:Y:S02]  /*0530*/  SHF.R.U32.HI R0, RZ, 0x1e, R0 ;  /* 0x0000001eff007819 */ /* 0x000fe40000011600 */
[----:B------:R-:W-:-:S02]  /*0540*/  SHF.R.S32.HI R2, RZ, 0x1f, R5 ;  /* 0x0000001fff027819 */ /* 0x000fc40000011405 */
[C---:B0-----:R-:W-:Y:S02]  /*0550*/  LOP3.LUT R4, R5.reuse, R26, RZ, 0x3c, !PT ;  /* 0x0000001a05047212 */ /* 0x041fe400078e3cff */
[C---:B------:R-:W-:Y:S02]  /*0560*/  LOP3.LUT R6, R2.reuse, R3, RZ, 0x3c, !PT ;  /* 0x0000000302067212 */ /* 0x040fe400078e3cff */
[----:B------:R-:W-:Y:S02]  /*0570*/  LOP3.LUT R7, R2, R5, RZ, 0x3c, !PT ;  /* 0x0000000502077212 */ /* 0x000fe400078e3cff */
[----:B------:R-:W-:Y:S02]  /*0580*/  LEA.HI R0, R5, R0, RZ, 0x1 ;  /* 0x0000000005007211 */ /* 0x000fe400078f08ff */
[----:B------:R-:W-:Y:S02]  /*0590*/  ISETP.GE.AND P1, PT, R4, RZ, PT ;  /* 0x000000ff0400720c */ /* 0x000fe40003f26270 */
[----:B------:R-:W0:Y:S01]  /*05a0*/  I2F.F64.S64 R6, R6 ;  /* 0x0000000600067312 */ /* 0x000e220000301c00 */
[----:B------:R-:W-:-:S04]  /*05b0*/  IMAD.MOV R4, RZ, RZ, -R0 ;  /* 0x000000ffff047224 */ /* 0x000fc800078e0a00 */
[----:B------:R-:W-:Y:S01]  /*05c0*/  @!P0 IMAD.MOV.U32 R0, RZ, RZ, R4 ;  /* 0x000000ffff008224 */ /* 0x000fe200078e0004 */
[----:B0-----:R-:W-:-:S10]  /*05d0*/  DMUL R2, R6, UR4 ;  /* 0x0000000406027c28 */ /* 0x001fd40008000000 */
[----:B------:R-:W0:Y:S02]  /*05e0*/  F2F.F32.F64 R2, R2 ;  /* 0x0000000200027310 */ /* 0x000e240000301000 */
[----:B0-----:R-:W-:-:S07]  /*05f0*/  FSEL R4, -R2, R2, !P1 ;  /* 0x0000000202047208 */ /* 0x001fce0004800100 */
.L_x_3:
[----:B------:R-:W-:Y:S05]  /*0600*/  BSYNC.RECONVERGENT B0 ;  /* 0x0000000000007941 */ /* 0x000fea0003800200 */
.L_x_2:
[----:B------:R-:W-:Y:S01]  /*0610*/  IMAD.MOV.U32 R6, RZ, RZ, R4 ;  /* 0x000000ffff067224 */ /* 0x000fe200078e0004 */
[----:B------:R-:W-:Y:S01]  /*0620*/  LOP3.LUT R0, R0, 0x1, RZ, 0xc0, !PT ;  /* 0x0000000100007812 */ /* 0x000fe200078ec0ff */
[----:B------:R-:W-:Y:S02]  /*0630*/  IMAD.MOV.U32 R5, RZ, RZ, 0x3c190000 ;  /* 0x3c190000ff057424 */ /* 0x000fe400078e00ff */
[----:B------:R-:W-:Y:S01]  /*0640*/  FMUL R4, R25, 0.63661974668502807617 ;  /* 0x3f22f98319047820 */ /* 0x000fe20000400000 */
[C---:B------:R-:W-:Y:S01]  /*0650*/  FMUL R2, R6.reuse, R6 ;  /* 0x0000000606027220 */ /* 0x040fe20000400000 */
[----:B------:R-:W-:Y:S01]  /*0660*/  FSETP.NEU.AND P0, PT, |R6|, 0.00049096695147454738617, PT ;  /* 0x3a00b43c0600780b */ /* 0x000fe20003f0d200 */
[----:B------:R-:W-:Y:S01]  /*0670*/  BSSY.RECONVERGENT B0, `(.L_x_6) ;  /* 0x0000049000007945 */ /* 0x000fe20003800200 */
[----:B------:R-:W-:Y:S01]  /*0680*/  ISETP.NE.U32.AND P1, PT, R0, 0x1, PT ;  /* 0x000000010000780c */ /* 0x000fe20003f25070 */
[C---:B------:R-:W-:Y:S01]  /*0690*/  FFMA R3, R2.reuse, R5, 0.003265380859375 ;  /* 0x3b56000002037423 */ /* 0x040fe20000000005 */
[----:B------:R-:W1:Y:S03]  /*06a0*/  F2I.NTZ R4, R4 ;  /* 0x0000000400047305 */ /* 0x000e660000203100 */
[----:B------:R-:W-:-:S04]  /*06b0*/  FFMA R3, R2, R3, 0.0242919921875 ;  /* 0x3cc7000002037423 */ /* 0x000fc80000000003 */
[----:B------:R-:W-:-:S04]  /*06c0*/  FFMA R3, R2, R3, 0.053466796875 ;  /* 0x3d5b000002037423 */ /* 0x000fc80000000003 */
[----:B------:R-:W-:-:S04]  /*06d0*/  FFMA R3, R2, R3, 0.13337790966033935547 ;  /* 0x3e08943802037423 */ /* 0x000fc80000000003 */
[C---:B------:R-:W-:Y:S01]  /*06e0*/  FFMA R3, R2.reuse, R3, 0.33333230018615722656 ;  /* 0x3eaaaa8802037423 */ /* 0x040fe20000000003 */
[----:B------:R-:W-:Y:S01]  /*06f0*/  FMUL R2, R2, R6 ;  /* 0x0000000602027220 */ /* 0x000fe20000400000 */
[----:B-1----:R-:W-:-:S03]  /*0700*/  I2FP.F32.S32 R0, R4 ;  /* 0x0000000400007245 */ /* 0x002fc60000201400 */
[----:B------:R-:W-:Y:S01]  /*0710*/  @P0 FFMA R6, R3, R2, R6 ;  /* 0x0000000203060223 */ /* 0x000fe20000000006 */
[----:B------:R-:W-:Y:S01]  /*0720*/  FSETP.GE.AND P0, PT, |R25|, 105615, PT ;  /* 0x47ce47801900780b */ /* 0x000fe20003f06200 */
[----:B------:R-:W-:-:S04]  /*0730*/  FFMA R3, R0, -1.5707962512969970703, R25 ;  /* 0xbfc90fda00037823 */ /* 0x000fc80000000019 */
[----:B------:R-:W1:Y:S01]  /*0740*/  @!P1 MUFU.RCP R6, -R6 ;  /* 0x8000000600069308 */ /* 0x000e620000001000 */
[----:B------:R-:W-:-:S04]  /*0750*/  FFMA R3, R0, -7.5497894158615963534e-08, R3 ;  /* 0xb3a2216800037823 */ /* 0x000fc80000000003 */
[----:B------:R-:W-:Y:S01]  /*0760*/  FFMA R0, R0, -5.3903029534742383927e-15, R3 ;  /* 0xa7c234c500007823 */ /* 0x000fe20000000003 */
[----:B-1----:R-:W-:Y:S02]  /*0770*/  FADD R7, R6, -R26 ;  /* 0x8000001a06077221 */ /* 0x002fe40000000000 */
[----:B------:R-:W-:Y:S05]  /*0780*/  @!P0 BRA `(.L_x_7) ;  /* 0x0000000000dc8947 */ /* 0x000fea0003800000 */
[----:B------:R-:W-:-:S13]  /*0790*/  FSETP.NEU.AND P0, PT, |R25|, +INF , PT ;  /* 0x7f8000001900780b */ /* 0x000fda0003f0d200 */
[----:B------:R-:W-:Y:S01]  /*07a0*/  @!P0 FMUL R0, RZ, R25 ;  /* 0x00000019ff008220 */ /* 0x000fe20000400000 */
[----:B------:R-:W-:Y:S01]  /*07b0*/  @!P0 MOV R4, RZ ;  /* 0x000000ff00048202 */ /* 0x000fe20000000f00 */
[----:B------:R-:W-:Y:S06]  /*07c0*/  @!P0 BRA `(.L_x_7) ;  /* 0x0000000000cc8947 */ /* 0x000fec0003800000 */
[----:B------:R-:W1:Y:S01]  /*07d0*/  LDC.64 R2, c[0x4][0x48] ;  /* 0x01001200ff027b82 */ /* 0x000e620000000a00 */
[----:B------:R-:W-:Y:S01]  /*07e0*/  IMAD.SHL.U32 R0, R25, 0x100, RZ ;  /* 0x0000010019007824 */ /* 0x000fe200078e00ff */
[----:B------:R-:W-:Y:S01]  /*07f0*/  BSSY.RECONVERGENT B1, `(.L_x_8) ;  /* 0x0000011000017945 */ /* 0x000fe20003800200 */
[----:B------:R-:W-:Y:S02]  /*0800*/  IMAD.MOV.U32 R6, RZ, RZ, RZ ;  /* 0x000000ffff067224 */ /* 0x000fe400078e00ff */
[----:B------:R-:W-:Y:S01]  /*0810*/  IMAD.MOV.U32 R15, RZ, RZ, RZ ;  /* 0x000000ffff0f7224 */ /* 0x000fe200078e00ff */
[----:B------:R-:W-:Y:S01]  /*0820*/  LOP3.LUT R17, R0, 0x80000000, RZ, 0xfc, !PT ;  /* 0x8000000000117812 */ /* 0x000fe200078efcff */
[----:B------:R-:W-:-:S07]  /*0830*/  IMAD.MOV.U32 R4, RZ, RZ, RZ ;  /* 0x000000ffff047224 */ /* 0x000fce00078e00ff */
.L_x_9:
[----:B0-----:R-:W-:Y:S01]  /*0840*/  R2UR UR4, R18 ;  /* 0x00000000120472ca */ /* 0x001fe200000e0000 */
[----:B-1----:R-:W-:Y:S01]  /*0850*/  IMAD.WIDE.U32 R10, R4, 0x4, R2 ;  /* 0x00000004040a7825 */ /* 0x002fe200078e0002 */
[----:B------:R-:W-:-:S13]  /*0860*/  R2UR UR5, R19 ;  /* 0x00000000130572ca */ /* 0x000fda00000e0000 */
[----:B--2---:R-:W2:Y:S01]  /*0870*/  LDG.E.CONSTANT R8, desc[UR4][R10.64] ;  /* 0x000000040a087981 */ /* 0x004ea2000c1e9900 */
[C---:B------:R-:W-:Y:S02]  /*0880*/  IMAD R0, R4.reuse, 0x4, R1 ;  /* 0x0000000404007824 */ /* 0x040fe400078e0201 */
[----:B------:R-:W-:-:S05]  /*0890*/  VIADD R4, R4, 0x1 ;  /* 0x0000000104047836 */ /* 0x000fca0000000000 */
[----:B------:R-:W-:Y:S01]  /*08a0*/  ISETP.NE.AND P0, PT, R4, 0x6, PT ;  /* 0x000000060400780c */ /* 0x000fe20003f05270 */
[----:B--2---:R-:W-:-:S03]  /*08b0*/  IMAD.WIDE.U32 R8, R8, R17, RZ ;  /* 0x0000001108087225 */ /* 0x004fc600078e00ff */
[----:B------:R-:W-:-:S05]  /*08c0*/  IADD3 R13, P1, PT, R8, R6, RZ ;  /* 0x00000006080d7210 */ /* 0x000fca0007f3e0ff */
[----:B------:R2:W-:Y:S01]  /*08d0*/  STL [R0], R13 ;  /* 0x0000000d00007387 */ /* 0x0005e20000100800 */
[----:B------:R-:W-:-:S03]  /*08e0*/  IMAD.X R6, R9, 0x1, R15, P1 ;  /* 0x0000000109067824 */ /* 0x000fc600008e060f */
[----:B------:R-:W-:Y:S05]  /*08f0*/  @P0 BRA `(.L_x_9) ;  /* 0xfffffffc00d00947 */ /* 0x000fea000383ffff */
[----:B------:R-:W-:Y:S05]  /*0900*/  BSYNC.RECONVERGENT B1 ;  /* 0x0000000000017941 */ /* 0x000fea0003800200 */
.L_x_8:
[----:B------:R-:W-:Y:S01]  /*0910*/  SHF.R.U32.HI R4, RZ, 0x17, R25 ;  /* 0x00000017ff047819 */ /* 0x000fe20000011619 */
[----:B------:R1:W-:Y:S03]  /*0920*/  STL [R1+0x18], R6 ;  /* 0x0000180601007387 */ /* 0x0003e60000100800 */
[C---:B--2---:R-:W-:Y:S02]  /*0930*/  LOP3.LUT R0, R4.reuse, 0xe0, RZ, 0xc0, !PT ;  /* 0x000000e004007812 */ /* 0x044fe400078ec0ff */
        /* <DEDUP_REMOVED lines=13> */
[C---:B------:R-:W-:Y:S01]  /*0a10*/  SHF.L.W.U32.HI R2, R3.reuse, 0x2, R0 ;  /* 0x0000000203027819 */ /* 0x040fe20000010e00 */
[----:B------:R-:W-:-:S03]  /*0a20*/  IMAD.SHL.U32 R3, R3, 0x4, RZ ;  /* 0x0000000403037824 */ /* 0x000fc600078e00ff */
[----:B------:R-:W-:-:S04]  /*0a30*/  SHF.R.S32.HI R4, RZ, 0x1f, R2 ;  /* 0x0000001fff047819 */ /* 0x000fc80000011402 */
[C---:B------:R-:W-:Y:S02]  /*0a40*/  LOP3.LUT R8, R4.reuse, R3, RZ, 0x3c, !PT ;  /* 0x0000000304087212 */ /* 0x040fe400078e3cff */
[----:B------:R-:W-:Y:S02]  /*0a50*/  LOP3.LUT R9, R4, R2, RZ, 0x3c, !PT ;  /* 0x0000000204097212 */ /* 0x000fe400078e3cff */
[----:B------:R-:W-:Y:S02]  /*0a60*/  SHF.R.U32.HI R3, RZ, 0x1e, R0 ;  /* 0x0000001eff037819 */ /* 0x000fe40000011600 */
[C---:B------:R-:W-:Y:S02]  /*0a70*/  LOP3.LUT R0, R2.reuse, R25, RZ, 0x3c, !PT ;  /* 0x0000001902007212 */ /* 0x040fe400078e3cff */
[----:B------:R-:W0:Y:S01]  /*0a80*/  I2F.F64.S64 R8, R8 ;  /* 0x0000000800087312 */ /* 0x000e220000301c00 */
[----:B------:R-:W-:Y:S02]  /*0a90*/  LEA.HI R4, R2, R3, RZ, 0x1 ;  /* 0x0000000302047211 */ /* 0x000fe400078f08ff */
[----:B------:R-:W-:-:S03]  /*0aa0*/  ISETP.GE.AND P1, PT, R0, RZ, PT ;  /* 0x000000ff0000720c */ /* 0x000fc60003f26270 */
[----:B------:R-:W-:-:S05]  /*0ab0*/  IMAD.MOV R0, RZ, RZ, -R4 ;  /* 0x000000ffff007224 */ /* 0x000fca00078e0a04 */
[----:B------:R-:W-:Y:S01]  /*0ac0*/  @!P0 MOV R4, R0 ;  /* 0x0000000000048202 */ /* 0x000fe20000000f00 */
[----:B0-----:R-:W-:-:S10]  /*0ad0*/  DMUL R10, R8, UR4 ;  /* 0x00000004080a7c28 */ /* 0x001fd40008000000 */
[----:B------:R-:W0:Y:S02]  /*0ae0*/  F2F.F32.F64 R10, R10 ;  /* 0x0000000a000a7310 */ /* 0x000e240000301000 */
[----:B01----:R-:W-:-:S07]  /*0af0*/  FSEL R0, -R10, R10, !P1 ;  /* 0x0000000a0a007208 */ /* 0x003fce0004800100 */
.L_x_7:
[----:B------:R-:W-:Y:S05]  /*0b00*/  BSYNC.RECONVERGENT B0 ;  /* 0x0000000000007941 */ /* 0x000fea0003800200 */
.L_x_6:
[----:B------:R-:W-:Y:S01]  /*0b10*/  IMAD.MOV.U32 R6, RZ, RZ, R0 ;  /* 0x000000ffff067224 */ /* 0x000fe200078e0000 */
[----:B------:R-:W-:Y:S01]  /*0b20*/  LOP3.LUT R4, R4, 0x1, RZ, 0xc0, !PT ;  /* 0x0000000104047812 */ /* 0x000fe200078ec0ff */
[----:B------:R-:W-:Y:S01]  /*0b30*/  FADD R7, R7, 1 ;  /* 0x3f80000007077421 */ /* 0x000fe20000000000 */
[----:B------:R-:W-:Y:S01]  /*0b40*/  FADD R3, R25, -R26 ;  /* 0x8000001a19037221 */ /* 0x000fe20000000000 */
[C---:B------:R-:W-:Y:S01]  /*0b50*/  FMUL R0, R6.reuse, R6 ;  /* 0x0000000606007220 */ /* 0x040fe20000400000 */
[----:B------:R-:W-:Y:S01]  /*0b60*/  FSETP.NEU.AND P0, PT, |R6|, 0.00049096695147454738617, PT ;  /* 0x3a00b43c0600780b */ /* 0x000fe20003f0d200 */
[----:B------:R-:W-:Y:S01]  /*0b70*/  BSSY.RECONVERGENT B0, `(.L_x_10) ;  /* 0x0000019000007945 */ /* 0x000fe20003800200 */
[----:B------:R-:W-:Y:S01]  /*0b80*/  ISETP.NE.U32.AND P1, PT, R4, 0x1, PT ;  /* 0x000000010400780c */ /* 0x000fe20003f25070 */
[----:B------:R-:W-:-:S04]  /*0b90*/  FFMA R5, R0, R5, 0.003265380859375 ;  /* 0x3b56000000057423 */ /* 0x000fc80000000005 */
[----:B------:R-:W-:-:S04]  /*0ba0*/  FFMA R5, R0, R5, 0.0242919921875 ;  /* 0x3cc7000000057423 */ /* 0x000fc80000000005 */
[----:B------:R-:W-:-:S04]  /*0bb0*/  FFMA R5, R0, R5, 0.053466796875 ;  /* 0x3d5b000000057423 */ /* 0x000fc80000000005 */
[----:B------:R-:W-:-:S04]  /*0bc0*/  FFMA R5, R0, R5, 0.13337790966033935547 ;  /* 0x3e08943800057423 */ /* 0x000fc80000000005 */
[C---:B------:R-:W-:Y:S01]  /*0bd0*/  FFMA R5, R0.reuse, R5, 0.33333230018615722656 ;  /* 0x3eaaaa8800057423 */ /* 0x040fe20000000005 */
[----:B------:R-:W-:-:S04]  /*0be0*/  FMUL R0, R0, R6 ;  /* 0x0000000600007220 */ /* 0x000fc80000400000 */
[----:B------:R-:W-:-:S06]  /*0bf0*/  @P0 FFMA R6, R5, R0, R6 ;  /* 0x0000000005060223 */ /* 0x000fcc0000000006 */
[----:B------:R-:W1:Y:S02]  /*0c00*/  @!P1 MUFU.RCP R6, -R6 ;  /* 0x8000000600069308 */ /* 0x000e640000001000 */
[----:B-1----:R-:W-:-:S04]  /*0c10*/  FADD R20, R6, -R25 ;  /* 0x8000001906147221 */ /* 0x002fc80000000000 */
[----:B------:R-:W-:-:S04]  /*0c20*/  FADD R20, R20, 1 ;  /* 0x3f80000014147421 */ /* 0x000fc80000000000 */
[----:B------:R-:W-:Y:S01]  /*0c30*/  FADD R9, -R7, R20 ;  /* 0x0000001407097221 */ /* 0x000fe20000000100 */
[----:B------:R-:W-:-:S03]  /*0c40*/  FMUL R0, R20, R3 ;  /* 0x0000000314007220 */ /* 0x000fc60000400000 */
[----:B------:R-:W1:Y:S08]  /*0c50*/  MUFU.RCP R2, R9 ;  /* 0x0000000900027308 */ /* 0x000e700000001000 */
[----:B------:R-:W2:Y:S01]  /*0c60*/  FCHK P0, R0, R9 ;  /* 0x0000000900007302 */ /* 0x000ea20000000000 */
[----:B-1----:R-:W-:-:S04]  /*0c70*/  FFMA R5, -R9, R2, 1 ;  /* 0x3f80000009057423 */ /* 0x002fc80000000102 */
[----:B------:R-:W-:-:S04]  /*0c80*/  FFMA R5, R2, R5, R2 ;  /* 0x0000000502057223 */ /* 0x000fc80000000002 */
[----:B------:R-:W-:-:S04]  /*0c90*/  FFMA R2, R0, R5, RZ ;  /* 0x0000000500027223 */ /* 0x000fc800000000ff */
[----:B------:R-:W-:-:S04]  /*0ca0*/  FFMA R3, -R9, R2, R0 ;  /* 0x0000000209037223 */ /* 0x000fc80000000100 */
[----:B------:R-:W-:Y:S01]  /*0cb0*/  FFMA R22, R5, R3, R2 ;  /* 0x0000000305167223 */ /* 0x000fe20000000002 */
[----:B--2---:R-:W-:Y:S06]  /*0cc0*/  @!P0 BRA `(.L_x_11) ;  /* 0x00000000000c8947 */ /* 0x004fec0003800000 */
[----:B------:R-:W-:-:S07]  /*0cd0*/  MOV R2, 0xcf0 ;  /* 0x00000cf000027802 */ /* 0x000fce0000000f00 */
[----:B0-----:R-:W-:Y:S05]  /*0ce0*/  CALL.REL.NOINC `($__internal_0_$__cuda_sm3x_div_rn_noftz_f32_slowpath) ;  /* 0x0000000000b87944 */ /* 0x001fea0003c00000 */
[----:B------:R-:W-:-:S07]  /*0cf0*/  IMAD.MOV.U32 R22, RZ, RZ, R0 ;  /* 0x000000ffff167224 */ /* 0x000fce00078e0000 */
.L_x_11:
[----:B------:R-:W-:Y:S05]  /*0d00*/  BSYNC.RECONVERGENT B0 ;  /* 0x0000000000007941 */ /* 0x000fea0003800200 */
.L_x_10:
[----:B------:R-:W-:Y:S01]  /*0d10*/  FADD R22, -R22, R25 ;  /* 0x0000001916167221 */ /* 0x000fe20000000100 */
[----:B------:R1:W2:Y:S01]  /*0d20*/  F2F.F64.F32 R14, R7 ;  /* 0x00000007000e7310 */ /* 0x0002a20000201800 */
[----:B------:R-:W-:Y:S01]  /*0d30*/  MOV R2, 0x0 ;  /* 0x0000000000027802 */ /* 0x000fe20000000f00 */
[----:B------:R-:W3:Y:S01]  /*0d40*/  LDCU.64 UR4, c[0x4][0x38] ;  /* 0x01000700ff0477ac */ /* 0x000ee20008000a00 */
[----:B------:R-:W-:Y:S02]  /*0d50*/  IMAD.MOV.U32 R6, RZ, RZ, R24 ;  /* 0x000000ffff067224 */ /* 0x000fe400078e0018 */
[----:B------:R4:W0:Y:S03]  /*0d60*/  LDC.64 R8, c[0x4][R2] ;  /* 0x0100000002087b82 */ /* 0x0008260000000a00 */
[----:B------:R-:W5:Y:S01]  /*0d70*/  F2F.F64.F32 R20, R20 ;  /* 0x0000001400147310 */ /* 0x000f620000201800 */
[----:B-1----:R-:W-:Y:S01]  /*0d80*/  IMAD.MOV.U32 R7, RZ, RZ, R23 ;  /* 0x000000ffff077224 */ /* 0x002fe200078e0017 */
[----:B--2---:R4:W-:Y:S06]  /*0d90*/  STL.64 [R1+0x30], R14 ;  /* 0x0000300e01007387 */ /* 0x0049ec0000100a00 */
[----:B------:R-:W1:Y:S01]  /*0da0*/  F2F.F64.F32 R10, R26 ;  /* 0x0000001a000a7310 */ /* 0x000e620000201800 */
[----:B---3--:R-:W-:-:S02]  /*0db0*/  IMAD.U32 R4, RZ, RZ, UR4 ;  /* 0x00000004ff047e24 */ /* 0x008fc4000f8e00ff */
[----:B------:R-:W-:Y:S01]  /*0dc0*/  IMAD.U32 R5, RZ, RZ, UR5 ;  /* 0x00000005ff057e24 */ /* 0x000fe2000f8e00ff */
[----:B-----5:R4:W-:Y:S04]  /*0dd0*/  STL.64 [R1+0x38], R20 ;  /* 0x0000381401007387 */ /* 0x0209e80000100a00 */
[----:B------:R-:W2:Y:S01]  /*0de0*/  F2F.F64.F32 R12, R25 ;  /* 0x00000019000c7310 */ /* 0x000ea20000201800 */
[----:B-1----:R4:W-:Y:S07]  /*0df0*/  STL.64 [R1+0x20], R10 ;  /* 0x0000200a01007387 */ /* 0x0029ee0000100a00 */
[----:B------:R-:W1:Y:S01]  /*0e00*/  F2F.F64.F32 R16, R22 ;  /* 0x0000001600107310 */ /* 0x000e620000201800 */
[----:B--2---:R4:W-:Y:S04]  /*0e10*/  STL.64 [R1+0x28], R12 ;  /* 0x0000280c01007387 */ /* 0x0049e80000100a00 */
[----:B01----:R4:W-:Y:S02]  /*0e20*/  STL.64 [R1+0x40], R16 ;  /* 0x0000401001007387 */ /* 0x0039e40000100a00 */
[----:B----4-:R-:W-:-:S07]  /*0e30*/  LEPC R20, `(.L_x_12) ;  /* 0x000000001014794e */ /* 0x010fce0000000000 */
[----:B------:R-:W-:Y:S05]  /*0e40*/  CALL.ABS.NOINC R8 ;  /* 0x0000000008007343 */ /* 0x000fea0003c00000 */
.L_x_12:
[----:B------:R-:W-:Y:S01]  /*0e50*/  FADD R0, R22, -R25 ;  /* 0x8000001916007221 */ /* 0x000fe20000000000 */
[----:B------:R-:W-:Y:S01]  /*0e60*/  UMOV UR4, 0x88e368f1 ;  /* 0x88e368f100047882 */ /* 0x000fe20000000000 */
[----:B------:R-:W-:Y:S02]  /*0e70*/  UMOV UR5, 0x3ee4f8b5 ;  /* 0x3ee4f8b500057882 */ /* 0x000fe40000000000 */
[----:B------:R-:W0:Y:S02]  /*0e80*/  F2F.F64.F32 R4, |R0| ;  /* 0x4000000000047310 */ /* 0x000e240000201800 */
[----:B0-----:R-:W-:-:S06]  /*0e90*/  DSETP.GEU.AND P0, PT, R4, UR4, PT ;  /* 0x0000000404007e2a */ /* 0x001fcc000bf0e000 */
[-C--:B------:R-:W-:Y:S02]  /*0ea0*/  FSEL R3, R22, R25.reuse, !P0 ;  /* 0x0000001916037208 */ /* 0x080fe40004000000 */
[----:B------:R-:W-:-:S03]  /*0eb0*/  FSEL R26, R26, R25, !P0 ;  /* 0x000000191a1a7208 */ /* 0x000fc60004000000 */
[----:B------:R-:W-:Y:S01]  /*0ec0*/  FADD R3, R22, -R3 ;  /* 0x8000000316037221 */ /* 0x000fe20000000000 */
[----:B------:R-:W-:-:S03]  /*0ed0*/  FSEL R22, R25, R22, !P0 ;  /* 0x0000001619167208 */ /* 0x000fc60004000000 */
[----:B------:R-:W0:Y:S02]  /*0ee0*/  F2F.F64.F32 R4, |R3| ;  /* 0x4000000300047310 */ /* 0x000e240000201800 */
[----:B------:R-:W-:Y:S01]  /*0ef0*/  IMAD.MOV.U32 R25, RZ, RZ, R22 ;  /* 0x000000ffff197224 */ /* 0x000fe200078e0016 */
[----:B0-----:R-:W-:-:S14]  /*0f00*/  DSETP.GT.AND P1, PT, R4, UR4, PT ;  /* 0x0000000404007e2a */ /* 0x001fdc000bf24000 */
[----:B------:R-:W-:Y:S05]  /*0f10*/  @P1 BRA `(.L_x_13) ;  /* 0xfffffff000ac1947 */ /* 0x000fea000383ffff */
[----:B------:R-:W-:Y:S05]  /*0f20*/  BSYNC.RECONVERGENT B6 ;  /* 0x0000000000067941 */ /* 0x000fea0003800200 */
.L_x_1:
[----:B------:R0:W-:Y:S01]  /*0f30*/  STL.64 [R1+0x20], R16 ;  /* 0x0000201001007387 */ /* 0x0001e20000100a00 */
[----:B------:R-:W1:Y:S01]  /*0f40*/  LDC.64 R2, c[0x4][R2] ;  /* 0x0100000002027b82 */ /* 0x000e620000000a00 */
[----:B------:R-:W2:Y:S01]  /*0f50*/  LDCU.64 UR4, c[0x4][0x40] ;  /* 0x01000800ff0477ac */ /* 0x000ea20008000a00 */
[----:B------:R-:W-:Y:S01]  /*0f60*/  IMAD.MOV.U32 R6, RZ, RZ, R24 ;  /* 0x000000ffff067224 */ /* 0x000fe200078e0018 */
[----:B------:R-:W-:Y:S01]  /*0f70*/  MOV R7, R23 ;  /* 0x0000001700077202 */ /* 0x000fe20000000f00 */
[----:B--2---:R-:W-:Y:S02]  /*0f80*/  IMAD.U32 R4, RZ, RZ, UR4 ;  /* 0x00000004ff047e24 */ /* 0x004fe4000f8e00ff */
[----:B0-----:R-:W-:-:S07]  /*0f90*/  IMAD.U32 R5, RZ, RZ, UR5 ;  /* 0x00000005ff057e24 */ /* 0x001fce000f8e00ff */
[----:B------:R-:W-:-:S07]  /*0fa0*/  LEPC R20, `(.L_x_14) ;  /* 0x000000001014794e */ /* 0x000fce0000000000 */
[----:B-1----:R-:W-:Y:S05]  /*0fb0*/  CALL.ABS.NOINC R2 ;  /* 0x0000000002007343 */ /* 0x002fea0003c00000 */
.L_x_14:
[----:B------:R-:W-:Y:S05]  /*0fc0*/  EXIT ;  /* 0x000000000000794d */ /* 0x000fea0003800000 */
        .weak           $__internal_0_$__cuda_sm3x_div_rn_noftz_f32_slowpath
        .type           $__internal_0_$__cuda_sm3x_div_rn_noftz_f32_slowpath,@function
        .size           $__internal_0_$__cuda_sm3x_div_rn_noftz_f32_slowpath,(.L_x_27 - $__internal_0_$__cuda_sm3x_div_rn_noftz_f32_slowpath)
$__internal_0_$__cuda_sm3x_div_rn_noftz_f32_slowpath:
[----:B------:R-:W-:Y:S01]  /*0fd0*/  SHF.R.U32.HI R5, RZ, 0x17, R9 ;  /* 0x00000017ff057819 */ /* 0x000fe20000011609 */
[----:B------:R-:W-:Y:S01]  /*0fe0*/  BSSY.RECONVERGENT B1, `(.L_x_15) ;  /* 0x0000064000017945 */ /* 0x000fe20003800200 */
[--C-:B------:R-:W-:Y:S01]  /*0ff0*/  SHF.R.U32.HI R3, RZ, 0x17, R0.reuse ;  /* 0x00000017ff037819 */ /* 0x100fe20000011600 */
[----:B------:R-:W-:Y:S01]  /*1000*/  IMAD.MOV.U32 R6, RZ, RZ, R0 ;  /* 0x000000ffff067224 */ /* 0x000fe200078e0000 */
[----:B------:R-:W-:Y:S02]  /*1010*/  LOP3.LUT R5, R5, 0xff, RZ, 0xc0, !PT ;  /* 0x000000ff05057812 */ /* 0x000fe400078ec0ff */
[----:B------:R-:W-:-:S03]  /*1020*/  LOP3.LUT R10, R3, 0xff, RZ, 0xc0, !PT ;  /* 0x000000ff030a7812 */ /* 0x000fc600078ec0ff */
[----:B------:R-:W-:Y:S02]  /*1030*/  VIADD R11, R5, 0xffffffff ;  /* 0xffffffff050b7836 */ /* 0x000fe40000000000 */
[----:B------:R-:W-:-:S03]  /*1040*/  VIADD R8, R10, 0xffffffff ;  /* 0xffffffff0a087836 */ /* 0x000fc60000000000 */
[----:B------:R-:W-:-:S04]  /*1050*/  ISETP.GT.U32.AND P0, PT, R11, 0xfd, PT ;  /* 0x000000fd0b00780c */ /* 0x000fc80003f04070 */
[----:B------:R-:W-:-:S13]  /*1060*/  ISETP.GT.U32.OR P0, PT, R8, 0xfd, P0 ;  /* 0x000000fd0800780c */ /* 0x000fda0000704470 */
[----:B------:R-:W-:Y:S01]  /*1070*/  @!P0 IMAD.MOV.U32 R4, RZ, RZ, RZ ;  /* 0x000000ffff048224 */ /* 0x000fe200078e00ff */
[----:B------:R-:W-:Y:S06]  /*1080*/  @!P0 BRA `(.L_x_16) ;  /* 0x0000000000608947 */ /* 0x000fec0003800000 */
[----:B------:R-:W-:Y:S01]  /*1090*/  FSETP.GTU.FTZ.AND P0, PT, |R0|, +INF , PT ;  /* 0x7f8000000000780b */ /* 0x000fe20003f1c200 */
[----:B------:R-:W-:Y:S01]  /*10a0*/  IMAD.MOV.U32 R3, RZ, RZ, R9 ;  /* 0x000000ffff037224 */ /* 0x000fe200078e0009 */
[----:B------:R-:W-:-:S04]  /*10b0*/  FSETP.GTU.FTZ.AND P1, PT, |R9|, +INF , PT ;  /* 0x7f8000000900780b */ /* 0x000fc80003f3c200 */
[----:B------:R-:W-:-:S13]  /*10c0*/  PLOP3.LUT P0, PT, P0, P1, PT, 0xf8, 0x8f ;  /* 0x00000000008f781c */ /* 0x000fda0000703f70 */
[----:B------:R-:W-:Y:S05]  /*10d0*/  @P0 BRA `(.L_x_17) ;  /* 0x00000004004c0947 */ /* 0x000fea0003800000 */
[----:B------:R-:W-:-:S13]  /*10e0*/  LOP3.LUT P0, RZ, R9, 0x7fffffff, R6, 0xc8, !PT ;  /* 0x7fffffff09ff7812 */ /* 0x000fda000780c806 */
[----:B------:R-:W-:Y:S05]  /*10f0*/  @!P0 BRA `(.L_x_18) ;  /* 0x00000004003c8947 */ /* 0x000fea0003800000 */
[C---:B------:R-:W-:Y:S02]  /*1100*/  FSETP.NEU.FTZ.AND P2, PT, |R0|.reuse, +INF , PT ;  /* 0x7f8000000000780b */ /* 0x040fe40003f5d200 */
[----:B------:R-:W-:Y:S02]  /*1110*/  FSETP.NEU.FTZ.AND P1, PT, |R3|, +INF , PT ;  /* 0x7f8000000300780b */ /* 0x000fe40003f3d200 */
[----:B------:R-:W-:-:S11]  /*1120*/  FSETP.NEU.FTZ.AND P0, PT, |R0|, +INF , PT ;  /* 0x7f8000000000780b */ /* 0x000fd60003f1d200 */
[----:B------:R-:W-:Y:S05]  /*1130*/  @!P1 BRA !P2, `(.L_x_18) ;  /* 0x00000004002c9947 */ /* 0x000fea0005000000 */
[----:B------:R-:W-:-:S04]  /*1140*/  LOP3.LUT P2, RZ, R6, 0x7fffffff, RZ, 0xc0, !PT ;  /* 0x7fffffff06ff7812 */ /* 0x000fc8000784c0ff */
[----:B------:R-:W-:-:S13]  /*1150*/  PLOP3.LUT P1, PT, P1, P2, PT, 0x2f, 0xf2 ;  /* 0x0000000000f2781c */ /* 0x000fda0000f24577 */
[----:B------:R-:W-:Y:S05]  /*1160*/  @P1 BRA `(.L_x_19) ;  /* 0x0000000400181947 */ /* 0x000fea0003800000 */
[----:B------:R-:W-:-:S04]  /*1170*/  LOP3.LUT P1, RZ, R9, 0x7fffffff, RZ, 0xc0, !PT ;  /* 0x7fffffff09ff7812 */ /* 0x000fc8000782c0ff */
[----:B------:R-:W-:-:S13]  /*1180*/  PLOP3.LUT P0, PT, P0, P1, PT, 0x2f, 0xf2 ;  /* 0x0000000000f2781c */ /* 0x000fda0000702577 */
[----:B------:R-:W-:Y:S05]  /*1190*/  @P0 BRA `(.L_x_20) ;  /* 0x0000000400000947 */ /* 0x000fea0003800000 */
[----:B------:R-:W-:Y:S02]  /*11a0*/  ISETP.GE.AND P0, PT, R8, RZ, PT ;  /* 0x000000ff0800720c */ /* 0x000fe40003f06270 */
[----:B------:R-:W-:-:S11]  /*11b0*/  ISETP.GE.AND P1, PT, R11, RZ, PT ;  /* 0x000000ff0b00720c */ /* 0x000fd60003f26270 */
[----:B------:R-:W-:Y:S02]  /*11c0*/  @P0 IMAD.MOV.U32 R4, RZ, RZ, RZ ;  /* 0x000000ffff040224 */ /* 0x000fe400078e00ff */
[----:B------:R-:W-:Y:S01]  /*11d0*/  @!P0 FFMA R6, R0, 1.84467440737095516160e+19, RZ ;  /* 0x5f80000000068823 */ /* 0x000fe200000000ff */
[----:B------:R-:W-:Y:S02]  /*11e0*/  @!P0 IMAD.MOV.U32 R4, RZ, RZ, -0x40 ;  /* 0xffffffc0ff048424 */ /* 0x000fe400078e00ff */
[----:B------:R-:W-:Y:S02]  /*11f0*/  @!P1 FFMA R9, R3, 1.84467440737095516160e+19, RZ ;  /* 0x5f80000003099823 */ /* 0x000fe400000000ff */
[----:B------:R-:W-:-:S07]  /*1200*/  @!P1 VIADD R4, R4, 0x40 ;  /* 0x0000004004049836 */ /* 0x000fce0000000000 */
.L_x_16:
[----:B------:R-:W-:Y:S01]  /*1210*/  LEA R0, R5, 0xc0800000, 0x17 ;  /* 0xc080000005007811 */ /* 0x000fe200078eb8ff */
[----:B------:R-:W-:Y:S01]  /*1220*/  BSSY.RECONVERGENT B2, `(.L_x_21) ;  /* 0x0000036000027945 */ /* 0x000fe20003800200 */
[----:B------:R-:W-:-:S03]  /*1230*/  IADD3 R3, PT, PT, R10, -0x7f, RZ ;  /* 0xffffff810a037810 */ /* 0x000fc60007ffe0ff */
[----:B------:R-:W-:Y:S01]  /*1240*/  IMAD.IADD R9, R9, 0x1, -R0 ;  /* 0x0000000109097824 */ /* 0x000fe200078e0a00 */
[C---:B------:R-:W-:Y:S01]  /*1250*/  IADD3 R5, PT, PT, R3.reuse, 0x7f, -R5 ;  /* 0x0000007f03057810 */ /* 0x040fe20007ffe805 */
[----:B------:R-:W-:Y:S02]  /*1260*/  IMAD R0, R3, -0x800000, R6 ;  /* 0xff80000003007824 */ /* 0x000fe400078e0206 */
[----:B------:R-:W0:Y:S01]  /*1270*/  MUFU.RCP R8, R9 ;  /* 0x0000000900087308 */ /* 0x000e220000001000 */
[----:B------:R-:W-:Y:S01]  /*1280*/  FADD.FTZ R11, -R9, -RZ ;  /* 0x800000ff090b7221 */ /* 0x000fe20000010100 */
[----:B------:R-:W-:-:S03]  /*1290*/  IMAD.IADD R5, R5, 0x1, R4 ;  /* 0x0000000105057824 */ /* 0x000fc600078e0204 */
[----:B0-----:R-:W-:-:S04]  /*12a0*/  FFMA R13, R8, R11, 1 ;  /* 0x3f800000080d7423 */ /* 0x001fc8000000000b */
[----:B------:R-:W-:-:S04]  /*12b0*/  FFMA R15, R8, R13, R8 ;  /* 0x0000000d080f7223 */ /* 0x000fc80000000008 */
[----:B------:R-:W-:-:S04]  /*12c0*/  FFMA R6, R0, R15, RZ ;  /* 0x0000000f00067223 */ /* 0x000fc800000000ff */
[----:B------:R-:W-:-:S04]  /*12d0*/  FFMA R13, R11, R6, R0 ;  /* 0x000000060b0d7223 */ /* 0x000fc80000000000 */
[----:B------:R-:W-:-:S04]  /*12e0*/  FFMA R6, R15, R13, R6 ;  /* 0x0000000d0f067223 */ /* 0x000fc80000000006 */
[----:B------:R-:W-:-:S04]  /*12f0*/  FFMA R11, R11, R6, R0 ;  /* 0x000000060b0b7223 */ /* 0x000fc80000000000 */
[----:B------:R-:W-:-:S05]  /*1300*/  FFMA R0, R15, R11, R6 ;  /* 0x0000000b0f007223 */ /* 0x000fca0000000006 */
[----:B------:R-:W-:-:S04]  /*1310*/  SHF.R.U32.HI R3, RZ, 0x17, R0 ;  /* 0x00000017ff037819 */ /* 0x000fc80000011600 */
[----:B------:R-:W-:-:S05]  /*1320*/  LOP3.LUT R3, R3, 0xff, RZ, 0xc0, !PT ;  /* 0x000000ff03037812 */ /* 0x000fca00078ec0ff */
[----:B------:R-:W-:-:S04]  /*1330*/  IMAD.IADD R8, R3, 0x1, R5 ;  /* 0x0000000103087824 */ /* 0x000fc800078e0205 */
[----:B------:R-:W-:-:S05]  /*1340*/  VIADD R3, R8, 0xffffffff ;  /* 0xffffffff08037836 */ /* 0x000fca0000000000 */
[----:B------:R-:W-:-:S13]  /*1350*/  ISETP.GE.U32.AND P0, PT, R3, 0xfe, PT ;  /* 0x000000fe0300780c */ /* 0x000fda0003f06070 */
[----:B------:R-:W-:Y:S05]  /*1360*/  @!P0 BRA `(.L_x_22) ;  /* 0x0000000000808947 */ /* 0x000fea0003800000 */
[----:B------:R-:W-:-:S13]  /*1370*/  ISETP.GT.AND P0, PT, R8, 0xfe, PT ;  /* 0x000000fe0800780c */ /* 0x000fda0003f04270 */
[----:B------:R-:W-:Y:S05]  /*1380*/  @P0 BRA `(.L_x_23) ;  /* 0x00000000006c0947 */ /* 0x000fea0003800000 */
[----:B------:R-:W-:-:S13]  /*1390*/  ISETP.GE.AND P0, PT, R8, 0x1, PT ;  /* 0x000000010800780c */ /* 0x000fda0003f06270 */
[----:B------:R-:W-:Y:S05]  /*13a0*/  @P0 BRA `(.L_x_24) ;  /* 0x0000000000740947 */ /* 0x000fea0003800000 */
[----:B------:R-:W-:Y:S02]  /*13b0*/  ISETP.GE.AND P0, PT, R8, -0x18, PT ;  /* 0xffffffe80800780c */ /* 0x000fe40003f06270 */
[----:B------:R-:W-:-:S11]  /*13c0*/  LOP3.LUT R0, R0, 0x80000000, RZ, 0xc0, !PT ;  /* 0x8000000000007812 */ /* 0x000fd600078ec0ff */
[----:B------:R-:W-:Y:S05]  /*13d0*/  @!P0 BRA `(.L_x_24) ;  /* 0x0000000000688947 */ /* 0x000fea0003800000 */
[CCC-:B------:R-:W-:Y:S01]  /*13e0*/  FFMA.RZ R3, R15.reuse, R11.reuse, R6.reuse ;  /* 0x0000000b0f037223 */ /* 0x1c0fe2000000c006 */
[-CC-:B------:R-:W-:Y:S01]  /*13f0*/  FFMA.RM R4, R15, R11.reuse, R6.reuse ;  /* 0x0000000b0f047223 */ /* 0x180fe20000004006 */
[C---:B------:R-:W-:Y:S02]  /*1400*/  ISETP.NE.AND P2, PT, R8.reuse, RZ, PT ;  /* 0x000000ff0800720c */ /* 0x040fe40003f45270 */
[C---:B------:R-:W-:Y:S02]  /*1410*/  ISETP.NE.AND P1, PT, R8.reuse, RZ, PT ;  /* 0x000000ff0800720c */ /* 0x040fe40003f25270 */
[----:B------:R-:W-:Y:S01]  /*1420*/  LOP3.LUT R5, R3, 0x7fffff, RZ, 0xc0, !PT ;  /* 0x007fffff03057812 */ /* 0x000fe200078ec0ff */
[----:B------:R-:W-:Y:S01]  /*1430*/  FFMA.RP R3, R15, R11, R6 ;  /* 0x0000000b0f037223 */ /* 0x000fe20000008006 */
[----:B------:R-:W-:Y:S02]  /*1440*/  VIADD R6, R8, 0x20 ;  /* 0x0000002008067836 */ /* 0x000fe40000000000 */
[----:B------:R-:W-:Y:S01]  /*1450*/  LOP3.LUT R5, R5, 0x800000, RZ, 0xfc, !PT ;  /* 0x0080000005057812 */ /* 0x000fe200078efcff */
[----:B------:R-:W-:Y:S01]  /*1460*/  IMAD.MOV R8, RZ, RZ, -R8 ;  /* 0x000000ffff087224 */ /* 0x000fe200078e0a08 */
[----:B------:R-:W-:-:S02]  /*1470*/  FSETP.NEU.FTZ.AND P0, PT, R3, R4, PT ;  /* 0x000000040300720b */ /* 0x000fc40003f1d000 */
[----:B------:R-:W-:Y:S02]  /*1480*/  SHF.L.U32 R6, R5, R6, RZ ;  /* 0x0000000605067219 */ /* 0x000fe400000006ff */
[----:B------:R-:W-:Y:S02]  /*1490*/  SEL R4, R8, RZ, P2 ;  /* 0x000000ff08047207 */ /* 0x000fe40001000000 */
[----:B------:R-:W-:Y:S02]  /*14a0*/  ISETP.NE.AND P1, PT, R6, RZ, P1 ;  /* 0x000000ff0600720c */ /* 0x000fe40000f25270 */
[----:B------:R-:W-:Y:S02]  /*14b0*/  SHF.R.U32.HI R4, RZ, R4, R5 ;  /* 0x00000004ff047219 */ /* 0x000fe40000011605 */
[----:B------:R-:W-:Y:S02]  /*14c0*/  PLOP3.LUT P0, PT, P0, P1, PT, 0xf8, 0x8f ;  /* 0x00000000008f781c */ /* 0x000fe40000703f70 */
[----:B------:R-:W-:-:S02]  /*14d0*/  SHF.R.U32.HI R6, RZ, 0x1, R4 ;  /* 0x00000001ff067819 */ /* 0x000fc40000011604 */
[----:B------:R-:W-:-:S04]  /*14e0*/  SEL R3, RZ, 0x1, !P0 ;  /* 0x00000001ff037807 */ /* 0x000fc80004000000 */
[----:B------:R-:W-:-:S04]  /*14f0*/  LOP3.LUT R3, R3, 0x1, R6, 0xf8, !PT ;  /* 0x0000000103037812 */ /* 0x000fc800078ef806 */
[----:B------:R-:W-:-:S05]  /*1500*/  LOP3.LUT R3, R3, R4, RZ, 0xc0, !PT ;  /* 0x0000000403037212 */ /* 0x000fca00078ec0ff */
[----:B------:R-:W-:-:S05]  /*1510*/  IMAD.IADD R3, R6, 0x1, R3 ;  /* 0x0000000106037824 */ /* 0x000fca00078e0203 */
[----:B------:R-:W-:Y:S01]  /*1520*/  LOP3.LUT R0, R3, R0, RZ, 0xfc, !PT ;  /* 0x0000000003007212 */ /* 0x000fe200078efcff */
[----:B------:R-:W-:Y:S06]  /*1530*/  BRA `(.L_x_24) ;  /* 0x0000000000107947 */ /* 0x000fec0003800000 */
.L_x_23:
[----:B------:R-:W-:-:S04]  /*1540*/  LOP3.LUT R0, R0, 0x80000000, RZ, 0xc0, !PT ;  /* 0x8000000000007812 */ /* 0x000fc800078ec0ff */
[----:B------:R-:W-:Y:S01]  /*1550*/  LOP3.LUT R0, R0, 0x7f800000, RZ, 0xfc, !PT ;  /* 0x7f80000000007812 */ /* 0x000fe200078efcff */
[----:B------:R-:W-:Y:S06]  /*1560*/  BRA `(.L_x_24) ;  /* 0x0000000000047947 */ /* 0x000fec0003800000 */
.L_x_22:
[----:B------:R-:W-:-:S07]  /*1570*/  IMAD R0, R5, 0x800000, R0 ;  /* 0x0080000005007824 */ /* 0x000fce00078e0200 */
.L_x_24:
[----:B------:R-:W-:Y:S05]  /*1580*/  BSYNC.RECONVERGENT B2 ;  /* 0x0000000000027941 */ /* 0x000fea0003800200 */
.L_x_21:
[----:B------:R-:W-:Y:S05]  /*1590*/  BRA `(.L_x_25) ;  /* 0x0000000000207947 */ /* 0x000fea0003800000 */
.L_x_20:
[----:B------:R-:W-:-:S04]  /*15a0*/  LOP3.LUT R0, R9, 0x80000000, R6, 0x48, !PT ;  /* 0x8000000009007812 */ /* 0x000fc800078e4806 */
[----:B------:R-:W-:Y:S01]  /*15b0*/  LOP3.LUT R0, R0, 0x7f800000, RZ, 0xfc, !PT ;  /* 0x7f80000000007812 */ /* 0x000fe200078efcff */
[----:B------:R-:W-:Y:S06]  /*15c0*/  BRA `(.L_x_25) ;  /* 0x0000000000147947 */ /* 0x000fec0003800000 */
.L_x_19:
[----:B------:R-:W-:Y:S01]  /*15d0*/  LOP3.LUT R0, R9, 0x80000000, R6, 0x48, !PT ;  /* 0x8000000009007812 */ /* 0x000fe200078e4806 */
[----:B------:R-:W-:Y:S06]  /*15e0*/  BRA `(.L_x_25) ;  /* 0x00000000000c7947 */ /* 0x000fec0003800000 */
.L_x_18:
[----:B------:R-:W0:Y:S01]  /*15f0*/  MUFU.RSQ R0, -QNAN ;  /* 0xffc0000000007908 */ /* 0x000e220000001400 */
[----:B------:R-:W-:Y:S05]  /*1600*/  BRA `(.L_x_25) ;  /* 0x0000000000047947 */ /* 0x000fea0003800000 */
.L_x_17:
[----:B------:R-:W-:-:S07]  /*1610*/  FADD.FTZ R0, R0, R3 ;  /* 0x0000000300007221 */ /* 0x000fce0000010000 */
.L_x_25:
[----:B------:R-:W-:Y:S05]  /*1620*/  BSYNC.RECONVERGENT B1 ;  /* 0x0000000000017941 */ /* 0x000fea0003800200 */
.L_x_15:
[----:B------:R-:W-:-:S04]  /*1630*/  IMAD.MOV.U32 R3, RZ, RZ, 0x0 ;  /* 0x00000000ff037424 */ /* 0x000fc800078e00ff */
[----:B0-----:R-:W-:Y:S05]  /*1640*/  RET.REL.NODEC R2 `(_Z6secantv) ;  /* 0xffffffe8026c7950 */ /* 0x001fea0003c3ffff */
.L_x_26:
[----:B------:R-:W-:-:S00]  /*1650*/  BRA `(.L_x_26) ;  /* 0xfffffffc00fc7947 */ /* 0x000fc0000383ffff */
[----:B------:R-:W-:-:S00]  /*1660*/  NOP ;  /* 0x0000000000007918 */ /* 0x000fc00000000000 */
        /* <DEDUP_REMOVED lines=9> */
.L_x_27:


//--------------------- .nv.global.init           --------------------------
	.section	.nv.global.init,"aw",@progbits
	.align	4
.nv.global.init:
	.type		__cudart_i2opi_f,@object
	.size		__cudart_i2opi_f,($str$2 - __cudart_i2opi_f)
__cudart_i2opi_f:
        /*0000*/ 	.byte	0x41, 0x90, 0x43, 0x3c, 0x99, 0x95, 0x62, 0xdb, 0xc0, 0xdd, 0x34, 0xf5, 0xd1, 0x57, 0x27, 0xfc
        /*0010*/ 	.byte	0x29, 0x15, 0x44, 0x4e, 0x6e, 0x83, 0xf9, 0xa2
	.type		$str$2,@object
	.size		$str$2,($str$1 - $str$2)
$str$2:
        /*0018*/ 	.byte	0x78, 0x31, 0x00
	.type		$str$1,@object
	.size		$str$1,($str$5 - $str$1)
$str$1:
        /*001b*/ 	.byte	0x78, 0x30, 0x00
	.type		$str$5,@object
	.size		$str$5,($str$4 - $str$5)
$str$5:
        /*001e*/ 	.byte	0x78, 0x32, 0x00
	.type		$str$4,@object
	.size		$str$4,($str$3 - $str$4)
$str$4:
        /*0021*/ 	.byte	0x66, 0x28, 0x78, 0x31, 0x29, 0x00
	.type		$str$3,@object
	.size		$str$3,($str$7 - $str$3)
$str$3:
        /*0027*/ 	.byte	0x66, 0x28, 0x78, 0x30, 0x29, 0x00
	.type		$str$7,@object
	.size		$str$7,($str - $str$7)
$str$7:
        /*002d*/ 	.byte	0x48, 0x61, 0x73, 0x69, 0x6c, 0x20, 0x3d, 0x20, 0x25, 0x2e, 0x35, 0x66, 0x0a, 0x00
	.type		$str,@object
	.size		$str,($str$6 - $str)
$str:
        /*003b*/ 	.byte	0x25, 0x31, 0x30, 0x73, 0x20, 0x25, 0x31, 0x30, 0x73, 0x20, 0x25, 0x31, 0x30, 0x73, 0x20, 0x25
        /*004b*/ 	.byte	0x31, 0x30, 0x73, 0x20, 0x25, 0x31, 0x30, 0x73, 0x0a, 0x00
	.type		$str$6,@object
	.size		$str$6,(.L_6 - $str$6)
$str$6:
        /*0055*/ 	.byte	0x25, 0x31, 0x30, 0x2e, 0x35, 0x66, 0x20, 0x25, 0x31, 0x30, 0x2e, 0x35, 0x66, 0x20, 0x25, 0x31
        /*0065*/ 	.byte	0x30, 0x2e, 0x35, 0x66, 0x20, 0x25, 0x31, 0x30, 0x2e, 0x35, 0x66, 0x20, 0x25, 0x31, 0x30, 0x2e
        /*0075*/ 	.byte	0x35, 0x66, 0x0a, 0x00
.L_6:


//--------------------- .nv.shared.reserved.0     --------------------------
	.section	.nv.shared.reserved.0,"aw",@nobits
	.weak		__nv_reservedSMEM_offset_0_alias
	.size		__nv_reservedSMEM_offset_0_alias, 0, 64
	.other		__nv_reservedSMEM_offset_0_alias,@"STO_CUDA_RESERVED_SHARED STV_DEFAULT"
__nv_reservedSMEM_offset_0_alias:
	.zero		0
	.zero		64


//--------------------- .nv.constant0._Z6secantv  --------------------------
	.section	.nv.constant0._Z6secantv,"a",@progbits
	.sectionflags	@""
	.align	4
.nv.constant0._Z6secantv:
	.zero		896


//--------------------- SYMBOLS --------------------------

	.type		.nv.reservedSmem.offset0,@object
	.size		.nv.reservedSmem.offset0,0x4
	.type		vprintf,@function
